	.headerflags	@"EF_CUDA_TEXMODE_UNIFIED EF_CUDA_64BIT_ADDRESS EF_CUDA_ACCELERATORS EF_CUDA_SM90 EF_CUDA_VIRTUAL_SM(EF_CUDA_SM90)"
	.elftype	@"ET_EXEC"


//--------------------- .nv.info                  --------------------------
	.section	.nv.info,"",@"SHT_CUDA_INFO"
	.align	4


	//----- nvinfo : EIATTR_REGCOUNT
	.align		4
        /*0000*/ 	.byte	0x04, 0x2f
        /*0002*/ 	.short	(.L_3 - .L_2)
	.align		4
.L_2:
        /*0004*/ 	.word	index@(triton_poi_fused__native_batch_norm_legit_no_training_add_convolution_leaky_relu_16)
        /*0008*/ 	.word	0x0000001a


	//----- nvinfo : EIATTR_MIN_STACK_SIZE
	.align		4
.L_3:
        /*000c*/ 	.byte	0x04, 0x12
        /*000e*/ 	.short	(.L_5 - .L_4)
	.align		4
.L_4:
        /*0010*/ 	.word	index@(triton_poi_fused__native_batch_norm_legit_no_training_add_convolution_leaky_relu_16)
        /*0014*/ 	.word	0x00000000


	//----- nvinfo : EIATTR_FRAME_SIZE
	.align		4
.L_5:
        /*0018*/ 	.byte	0x04, 0x11
        /*001a*/ 	.short	(.L_7 - .L_6)
	.align		4
.L_6:
        /*001c*/ 	.word	index@(triton_poi_fused__native_batch_norm_legit_no_training_add_convolution_leaky_relu_16)
        /*0020*/ 	.word	0x00000000


	//----- nvinfo : EIATTR_MIN_STACK_SIZE
	.align		4
.L_7:
        /*0024*/ 	.byte	0x04, 0x12
        /*0026*/ 	.short	(.L_9 - .L_8)
	.align		4
.L_8:
        /*0028*/ 	.word	index@(triton_poi_fused__native_batch_norm_legit_no_training_add_convolution_leaky_relu_16)
        /*002c*/ 	.word	0x00000000
.L_9:


//--------------------- .nv.info.triton_poi_fused__native_batch_norm_legit_no_training_add_convolution_leaky_relu_16 --------------------------
	.section	.nv.info.triton_poi_fused__native_batch_norm_legit_no_training_add_convolution_leaky_relu_16,"",@"SHT_CUDA_INFO"
	.sectionflags	@""
	.align	4


	//----- nvinfo : EIATTR_CUDA_API_VERSION
	.align		4
        /*0000*/ 	.byte	0x04, 0x37
        /*0002*/ 	.short	(.L_11 - .L_10)
.L_10:
        /*0004*/ 	.word	0x0000007c


	//----- nvinfo : EIATTR_KPARAM_INFO
	.align		4
.L_11:
        /*0008*/ 	.byte	0x04, 0x17
        /*000a*/ 	.short	(.L_13 - .L_12)
.L_12:
        /*000c*/ 	.word	0x00000000
        /*0010*/ 	.short	0x0009
        /*0012*/ 	.short	0x0048
        /*0014*/ 	.byte	0x00, 0xf0, 0x11, 0x00


	//----- nvinfo : EIATTR_KPARAM_INFO
	.align		4
.L_13:
        /*0018*/ 	.byte	0x04, 0x17
        /*001a*/ 	.short	(.L_15 - .L_14)
.L_14:
        /*001c*/ 	.word	0x00000000
        /*0020*/ 	.short	0x0008
        /*0022*/ 	.short	0x0040
        /*0024*/ 	.byte	0x00, 0xf4, 0x21, 0x00


	//----- nvinfo : EIATTR_KPARAM_INFO
	.align		4
.L_15:
        /*0028*/ 	.byte	0x04, 0x17
        /*002a*/ 	.short	(.L_17 - .L_16)
.L_16:
        /*002c*/ 	.word	0x00000000
        /*0030*/ 	.short	0x0007
        /*0032*/ 	.short	0x0038
        /*0034*/ 	.byte	0x00, 0xf4, 0x21, 0x00


	//----- nvinfo : EIATTR_KPARAM_INFO
	.align		4
.L_17:
        /*0038*/ 	.byte	0x04, 0x17
        /*003a*/ 	.short	(.L_19 - .L_18)
.L_18:
        /*003c*/ 	.word	0x00000000
        /*0040*/ 	.short	0x0006
        /*0042*/ 	.short	0x0030
        /*0044*/ 	.byte	0x00, 0xf4, 0x21, 0x00


	//----- nvinfo : EIATTR_KPARAM_INFO
	.align		4
.L_19:
        /*0048*/ 	.byte	0x04, 0x17
        /*004a*/ 	.short	(.L_21 - .L_20)
.L_20:
        /*004c*/ 	.word	0x00000000
        /*0050*/ 	.short	0x0005
        /*0052*/ 	.short	0x0028
        /*0054*/ 	.byte	0x00, 0xf4, 0x21, 0x00


	//----- nvinfo : EIATTR_KPARAM_INFO
	.align		4
.L_21:
        /*0058*/ 	.byte	0x04, 0x17
        /*005a*/ 	.short	(.L_23 - .L_22)
.L_22:
        /*005c*/ 	.word	0x00000000
        /*0060*/ 	.short	0x0004
        /*0062*/ 	.short	0x0020
        /*0064*/ 	.byte	0x00, 0xf4, 0x21, 0x00


	//----- nvinfo : EIATTR_KPARAM_INFO
	.align		4
.L_23:
        /*0068*/ 	.byte	0x04, 0x17
        /*006a*/ 	.short	(.L_25 - .L_24)
.L_24:
        /*006c*/ 	.word	0x00000000
        /*0070*/ 	.short	0x0003
        /*0072*/ 	.short	0x0018
        /*0074*/ 	.byte	0x00, 0xf4, 0x21, 0x00


	//----- nvinfo : EIATTR_KPARAM_INFO
	.align		4
.L_25:
        /*0078*/ 	.byte	0x04, 0x17
        /*007a*/ 	.short	(.L_27 - .L_26)
.L_26:
        /*007c*/ 	.word	0x00000000
        /*0080*/ 	.short	0x0002
        /*0082*/ 	.short	0x0010
        /*0084*/ 	.byte	0x00, 0xf4, 0x21, 0x00


	//----- nvinfo : EIATTR_KPARAM_INFO
	.align		4
.L_27:
        /*0088*/ 	.byte	0x04, 0x17
        /*008a*/ 	.short	(.L_29 - .L_28)
.L_28:
        /*008c*/ 	.word	0x00000000
        /*0090*/ 	.short	0x0001
        /*0092*/ 	.short	0x0008
        /*0094*/ 	.byte	0x00, 0xf4, 0x21, 0x00


	//----- nvinfo : EIATTR_KPARAM_INFO
	.align		4
.L_29:
        /*0098*/ 	.byte	0x04, 0x17
        /*009a*/ 	.short	(.L_31 - .L_30)
.L_30:
        /*009c*/ 	.word	0x00000000
        /*00a0*/ 	.short	0x0000
        /*00a2*/ 	.short	0x0000
        /*00a4*/ 	.byte	0x00, 0xf4, 0x21, 0x00


	//----- nvinfo : EIATTR_SPARSE_MMA_MASK
	.align		4
.L_31:
        /*00a8*/ 	.byte	0x03, 0x50
        /*00aa*/ 	.short	0x0000


	//----- nvinfo : EIATTR_MAXREG_COUNT
	.align		4
        /*00ac*/ 	.byte	0x03, 0x1b
        /*00ae*/ 	.short	0x00ff


	//----- nvinfo : EIATTR_EXIT_INSTR_OFFSETS
	.align		4
        /*00b0*/ 	.byte	0x04, 0x1c
        /*00b2*/ 	.short	(.L_33 - .L_32)


	//   ....[0]....
.L_32:
        /*00b4*/ 	.word	0x000004d0


	//----- nvinfo : EIATTR_REQNTID
	.align		4
.L_33:
        /*00b8*/ 	.byte	0x04, 0x10
        /*00ba*/ 	.short	(.L_35 - .L_34)
.L_34:
        /*00bc*/ 	.word	0x00000100
        /*00c0*/ 	.word	0x00000001
        /*00c4*/ 	.word	0x00000001


	//----- nvinfo : EIATTR_CBANK_PARAM_SIZE
	.align		4
.L_35:
        /*00c8*/ 	.byte	0x03, 0x19
        /*00ca*/ 	.short	0x004c


	//----- nvinfo : EIATTR_PARAM_CBANK
	.align		4
        /*00cc*/ 	.byte	0x04, 0x0a
        /*00ce*/ 	.short	(.L_37 - .L_36)
	.align		4
.L_36:
        /*00d0*/ 	.word	index@(.nv.constant0.triton_poi_fused__native_batch_norm_legit_no_training_add_convolution_leaky_relu_16)
        /*00d4*/ 	.short	0x0210
        /*00d6*/ 	.short	0x004c


	//----- nvinfo : EIATTR_SW_WAR
	.align		4
.L_37:
        /*00d8*/ 	.byte	0x04, 0x36
        /*00da*/ 	.short	(.L_39 - .L_38)
.L_38:
        /*00dc*/ 	.word	0x00000008
.L_39:


//--------------------- .nv.callgraph             --------------------------
	.section	.nv.callgraph,"",@"SHT_CUDA_CALLGRAPH"
	.align	4
	.sectionentsize	8
	.align		4
        /*0000*/ 	.word	0x00000000
	.align		4
        /*0004*/ 	.word	0xffffffff
	.align		4
        /*0008*/ 	.word	0x00000000
	.align		4
        /*000c*/ 	.word	0xfffffffe
	.align		4
        /*0010*/ 	.word	0x00000000
	.align		4
        /*0014*/ 	.word	0xfffffffd
	.align		4
        /*0018*/ 	.word	0x00000000
	.align		4
        /*001c*/ 	.word	0xfffffffc


//--------------------- .nv.constant4             --------------------------
	.section	.nv.constant4,"a",@progbits
	.align	8
	.align		8
.nv.constant4:
        /*0000*/ 	.dword	_$_str
	.align		8
        /*0008*/ 	.dword	_$_str_$_2


//--------------------- .text.triton_poi_fused__native_batch_norm_legit_no_training_add_convolution_leaky_relu_16 --------------------------
	.section	.text.triton_poi_fused__native_batch_norm_legit_no_training_add_convolution_leaky_relu_16,"ax",@progbits
	.align	128
        .global         triton_poi_fused__native_batch_norm_legit_no_training_add_convolution_leaky_relu_16
        .type           triton_poi_fused__native_batch_norm_legit_no_training_add_convolution_leaky_relu_16,@function
        .size           triton_poi_fused__native_batch_norm_legit_no_training_add_convolution_leaky_relu_16,(.L_x_1 - triton_poi_fused__native_batch_norm_legit_no_training_add_convolution_leaky_relu_16)
        .other          triton_poi_fused__native_batch_norm_legit_no_training_add_convolution_leaky_relu_16,@"STO_CUDA_ENTRY STV_DEFAULT"
triton_poi_fused__native_batch_norm_legit_no_training_add_convolution_leaky_relu_16:
.text.triton_poi_fused__native_batch_norm_legit_no_training_add_convolution_leaky_relu_16:
[----:B------:R-:W-:Y:S01]  /*0000*/  LDC R1, c[0x0][0x28] ;  /* 0x00000a00ff017b82 */ /* 0x000fe20000000800 */
[----:B------:R-:W1:Y:S07]  /*0010*/  S2R R0, SR_TID.X ;  /* 0x0000000000007919 */ /* 0x000e6e0000002100 */
[----:B------:R-:W2:Y:S01]  /*0020*/  LDC.64 R6, c[0x0][0x240] ;  /* 0x00009000ff067b82 */ /* 0x000ea20000000a00 */
[----:B------:R-:W-:Y:S01]  /*0030*/  ULDC.64 UR4, c[0x0][0x208] ;  /* 0x0000820000047ab9 */ /* 0x000fe20000000a00 */
[----:B------:R-:W3:Y:S06]  /*0040*/  S2R R5, SR_CTAID.X ;  /* 0x0000000000057919 */ /* 0x000eec0000002500 */
[----:B------:R-:W4:Y:S08]  /*0050*/  LDC.64 R8, c[0x0][0x230] ;  /* 0x00008c00ff087b82 */ /* 0x000f300000000a00 */
[----:B------:R-:W5:Y:S08]  /*0060*/  LDC.64 R18, c[0x0][0x220] ;  /* 0x00008800ff127b82 */ /* 0x000f700000000a00 */
[----:B------:R-:W5:Y:S01]  /*0070*/  LDC.64 R20, c[0x0][0x238] ;  /* 0x00008e00ff147b82 */ /* 0x000f620000000a00 */
[----:B-1----:R-:W-:-:S07]  /*0080*/  SHF.L.U32 R0, R0, 0x1, RZ ;  /* 0x0000000100007819 */ /* 0x002fce00000006ff */
[----:B------:R-:W1:Y:S01]  /*0090*/  LDC.64 R14, c[0x0][0x248] ;  /* 0x00009200ff0e7b82 */ /* 0x000e620000000a00 */
[----:B---3--:R-:W-:Y:S02]  /*00a0*/  SHF.R.S32.HI R3, RZ, 0x16, R5 ;  /* 0x00000016ff037819 */ /* 0x008fe40000011405 */
[----:B------:R-:W-:Y:S02]  /*00b0*/  LOP3.LUT R0, R0, 0x1fe, RZ, 0xc0, !PT ;  /* 0x000001fe00007812 */ /* 0x000fe400078ec0ff */
[----:B------:R-:W-:-:S03]  /*00c0*/  SGXT R3, R3, 0x1 ;  /* 0x000000010303781a */ /* 0x000fc60000000200 */
[----:B------:R-:W3:Y:S01]  /*00d0*/  LDC.64 R12, c[0x0][0x250] ;  /* 0x00009400ff0c7b82 */ /* 0x000ee20000000a00 */
[----:B------:R-:W-:-:S04]  /*00e0*/  LEA R0, R5, R0, 0x9 ;  /* 0x0000000005007211 */ /* 0x000fc800078e48ff */
[----:B------:R-:W-:-:S03]  /*00f0*/  LEA.HI R3, R3, R0, RZ, 0x6 ;  /* 0x0000000003037211 */ /* 0x000fc600078f30ff */
[----:B------:R-:W1:Y:S01]  /*0100*/  LDC.64 R4, c[0x0][0x228] ;  /* 0x00008a00ff047b82 */ /* 0x000e620000000a00 */
[----:B------:R-:W-:-:S04]  /*0110*/  LOP3.LUT R3, R3, 0xffffffc0, RZ, 0xc0, !PT ;  /* 0xffffffc003037812 */ /* 0x000fc800078ec0ff */
[----:B------:R-:W-:-:S03]  /*0120*/  IADD3 R17, R0, -R3, RZ ;  /* 0x8000000300117210 */ /* 0x000fc60007ffe0ff */
[----:B------:R-:W3:Y:S02]  /*0130*/  LDC.64 R2, c[0x0][0x210] ;  /* 0x00008400ff027b82 */ /* 0x000ee40000000a00 */
[----:B--2---:R-:W-:-:S06]  /*0140*/  IMAD.WIDE R6, R17, 0x4, R6 ;  /* 0x0000000411067825 */ /* 0x004fcc00078e0206 */
[----:B------:R-:W2:Y:S01]  /*0150*/  LDG.E.EL.64 R6, desc[UR4][R6.64] ;  /* 0x0000000406067981 */ /* 0x000ea2000c2e1b00 */
[----:B----4-:R-:W-:-:S04]  /*0160*/  IMAD.WIDE R8, R17, 0x4, R8 ;  /* 0x0000000411087825 */ /* 0x010fc800078e0208 */
[----:B-----5:R-:W-:Y:S02]  /*0170*/  IMAD.WIDE R18, R17, 0x4, R18 ;  /* 0x0000000411127825 */ /* 0x020fe400078e0212 */
[----:B------:R-:W4:Y:S02]  /*0180*/  LDG.E.EL.64 R8, desc[UR4][R8.64] ;  /* 0x0000000408087981 */ /* 0x000f24000c2e1b00 */
[C---:B01----:R-:W-:Y:S02]  /*0190*/  IMAD.WIDE R4, R0.reuse, 0x4, R4 ;  /* 0x0000000400047825 */ /* 0x043fe400078e0204 */
[----:B------:R-:W5:Y:S04]  /*01a0*/  LDG.E.EL.64 R18, desc[UR4][R18.64] ;  /* 0x0000000412127981 */ /* 0x000f68000c2e1b00 */
[----:B------:R-:W4:Y:S01]  /*01b0*/  LDG.E.64 R4, desc[UR4][R4.64] ;  /* 0x0000000404047981 */ /* 0x000f22000c1e1b00 */
[----:B---3--:R-:W-:-:S05]  /*01c0*/  IMAD.WIDE R2, R0, 0x4, R2 ;  /* 0x0000000400027825 */ /* 0x008fca00078e0202 */
[----:B------:R-:W5:Y:S01]  /*01d0*/  LDG.E.64 R10, desc[UR4][R2.64] ;  /* 0x00000004020a7981 */ /* 0x000f62000c1e1b00 */
[----:B------:R-:W-:-:S04]  /*01e0*/  IMAD.WIDE R20, R17, 0x4, R20 ;  /* 0x0000000411147825 */ /* 0x000fc800078e0214 */
[C---:B------:R-:W-:Y:S02]  /*01f0*/  IMAD.WIDE R22, R17.reuse, 0x4, R14 ;  /* 0x0000000411167825 */ /* 0x040fe400078e020e */
[----:B------:R-:W3:Y:S02]  /*0200*/  LDG.E.EL.64 R20, desc[UR4][R20.64] ;  /* 0x0000000414147981 */ /* 0x000ee4000c2e1b00 */
[----:B------:R-:W-:Y:S02]  /*0210*/  IMAD.WIDE R14, R17, 0x4, R12 ;  /* 0x00000004110e7825 */ /* 0x000fe400078e020c */
[----:B------:R0:W3:Y:S04]  /*0220*/  LDG.E.EL.64 R12, desc[UR4][R22.64] ;  /* 0x00000004160c7981 */ /* 0x0000e8000c2e1b00 */
[----:B------:R-:W3:Y:S01]  /*0230*/  LDG.E.EL.64 R14, desc[UR4][R14.64] ;  /* 0x000000040e0e7981 */ /* 0x000ee2000c2e1b00 */
[----:B0-----:R-:W-:Y:S01]  /*0240*/  HFMA2.MMA R22, -RZ, RZ, 1.625, 0 ;  /* 0x3e800000ff167435 */ /* 0x001fe200000001ff */
[----:B--2---:R-:W-:Y:S01]  /*0250*/  FADD R6, R6, 0.0010000000474974513054 ;  /* 0x3a83126f06067421 */ /* 0x004fe20000000000 */
[----:B------:R-:W-:-:S03]  /*0260*/  FADD R7, R7, 0.0010000000474974513054 ;  /* 0x3a83126f07077421 */ /* 0x000fc60000000000 */
[----:B------:R-:W0:Y:S08]  /*0270*/  MUFU.SQRT R16, R6 ;  /* 0x0000000600107308 */ /* 0x000e300000002000 */
[----:B------:R-:W1:Y:S01]  /*0280*/  MUFU.SQRT R17, R7 ;  /* 0x0000000700117308 */ /* 0x000e620000002000 */
[C---:B0-----:R-:W-:Y:S02]  /*0290*/  FSETP.GT.AND P0, PT, R16.reuse, 8.50705917302346158658e+37, PT ;  /* 0x7e8000001000780b */ /* 0x041fe40003f04000 */
[----:B------:R-:W-:-:S02]  /*02a0*/  FSETP.GEU.AND P2, PT, R16, 1.175494350822287508e-38, PT ;  /* 0x008000001000780b */ /* 0x000fc40003f4e000 */
[C---:B-1----:R-:W-:Y:S02]  /*02b0*/  FSETP.GT.AND P1, PT, R17.reuse, 8.50705917302346158658e+37, PT ;  /* 0x7e8000001100780b */ /* 0x042fe40003f24000 */
[----:B------:R-:W-:-:S07]  /*02c0*/  FSETP.GEU.AND P3, PT, R17, 1.175494350822287508e-38, PT ;  /* 0x008000001100780b */ /* 0x000fce0003f6e000 */
[----:B------:R-:W-:-:S04]  /*02d0*/  @P0 FMUL R16, R16, 0.25 ;  /* 0x3e80000010100820 */ /* 0x000fc80000400000 */
[----:B------:R-:W-:Y:S01]  /*02e0*/  @!P2 FMUL R16, R16, 16777216 ;  /* 0x4b8000001010a820 */ /* 0x000fe20000400000 */
[----:B------:R-:W-:-:S04]  /*02f0*/  @P1 FMUL R17, R17, 0.25 ;  /* 0x3e80000011111820 */ /* 0x000fc80000400000 */
[----:B------:R-:W-:Y:S01]  /*0300*/  @!P3 FMUL R17, R17, 16777216 ;  /* 0x4b8000001111b820 */ /* 0x000fe20000400000 */
[----:B------:R-:W0:Y:S01]  /*0310*/  MUFU.RCP R16, R16 ;  /* 0x0000001000107308 */ /* 0x000e220000001000 */
[----:B----4-:R-:W-:Y:S01]  /*0320*/  FADD R6, R5, R9 ;  /* 0x0000000905067221 */ /* 0x010fe20000000000 */
[----:B------:R-:W-:-:S06]  /*0330*/  FSEL R9, R22, 1, P0 ;  /* 0x3f80000016097808 */ /* 0x000fcc0000000000 */
[----:B------:R-:W1:Y:S01]  /*0340*/  MUFU.RCP R17, R17 ;  /* 0x0000001100117308 */ /* 0x000e620000001000 */
[----:B------:R-:W-:Y:S01]  /*0350*/  FSEL R22, R22, 1, P1 ;  /* 0x3f80000016167808 */ /* 0x000fe20000800000 */
[----:B------:R-:W-:Y:S01]  /*0360*/  FADD R7, R4, R8 ;  /* 0x0000000804077221 */ /* 0x000fe20000000000 */
[----:B-----5:R-:W-:Y:S01]  /*0370*/  FADD R4, R10, R18 ;  /* 0x000000120a047221 */ /* 0x020fe20000000000 */
[----:B------:R-:W-:Y:S01]  /*0380*/  FADD R5, R11, R19 ;  /* 0x000000130b057221 */ /* 0x000fe20000000000 */
[----:B------:R-:W-:Y:S01]  /*0390*/  @!P2 FMUL R9, R9, 16777216 ;  /* 0x4b8000000909a820 */ /* 0x000fe20000400000 */
[----:B------:R-:W-:Y:S01]  /*03a0*/  @!P3 FMUL R22, R22, 16777216 ;  /* 0x4b8000001616b820 */ /* 0x000fe20000400000 */
[----:B------:R-:W-:Y:S01]  /*03b0*/  FADD R4, R4, R7 ;  /* 0x0000000704047221 */ /* 0x000fe20000000000 */
[----:B------:R-:W-:Y:S01]  /*03c0*/  FADD R5, R5, R6 ;  /* 0x0000000605057221 */ /* 0x000fe20000000000 */
[----:B0-----:R-:W-:Y:S01]  /*03d0*/  FMUL R9, R16, R9 ;  /* 0x0000000910097220 */ /* 0x001fe20000400000 */
[----:B------:R-:W0:Y:S01]  /*03e0*/  LDC.64 R6, c[0x0][0x218] ;  /* 0x00008600ff067b82 */ /* 0x000e220000000a00 */
[----:B---3--:R-:W-:Y:S01]  /*03f0*/  FADD R20, -R20, R4 ;  /* 0x0000000414147221 */ /* 0x008fe20000000100 */
[----:B------:R-:W-:Y:S01]  /*0400*/  FADD R21, -R21, R5 ;  /* 0x0000000515157221 */ /* 0x000fe20000000100 */
[----:B-1----:R-:W-:-:S02]  /*0410*/  FMUL R22, R17, R22 ;  /* 0x0000001611167220 */ /* 0x002fc40000400000 */
[----:B------:R-:W-:Y:S02]  /*0420*/  FMUL R9, R20, R9 ;  /* 0x0000000914097220 */ /* 0x000fe40000400000 */
[----:B------:R-:W-:Y:S02]  /*0430*/  FMUL R22, R21, R22 ;  /* 0x0000001615167220 */ /* 0x000fe40000400000 */
[----:B------:R-:W-:Y:S02]  /*0440*/  FFMA R12, R12, R9, R14 ;  /* 0x000000090c0c7223 */ /* 0x000fe4000000000e */
[----:B------:R-:W-:-:S03]  /*0450*/  FFMA R13, R13, R22, R15 ;  /* 0x000000160d0d7223 */ /* 0x000fc6000000000f */
[----:B------:R-:W-:Y:S02]  /*0460*/  FSETP.GT.AND P0, PT, R12, RZ, PT ;  /* 0x000000ff0c00720b */ /* 0x000fe40003f04000 */
[----:B------:R-:W-:Y:S01]  /*0470*/  FSETP.GT.AND P1, PT, R13, RZ, PT ;  /* 0x000000ff0d00720b */ /* 0x000fe20003f24000 */
[----:B------:R-:W-:Y:S01]  /*0480*/  STG.E.64 desc[UR4][R2.64], R4 ;  /* 0x0000000402007986 */ /* 0x000fe2000c101b04 */
[----:B0-----:R-:W-:-:S09]  /*0490*/  IMAD.WIDE R6, R0, 0x4, R6 ;  /* 0x0000000400067825 */ /* 0x001fd200078e0206 */
[----:B------:R-:W-:Y:S02]  /*04a0*/  @!P0 FMUL R12, R12, 0.10000000149011611938 ;  /* 0x3dcccccd0c0c8820 */ /* 0x000fe40000400000 */
[----:B------:R-:W-:-:S05]  /*04b0*/  @!P1 FMUL R13, R13, 0.10000000149011611938 ;  /* 0x3dcccccd0d0d9820 */ /* 0x000fca0000400000 */
[----:B------:R-:W-:Y:S01]  /*04c0*/  STG.E.64 desc[UR4][R6.64], R12 ;  /* 0x0000000c06007986 */ /* 0x000fe2000c101b04 */
[----:B------:R-:W-:Y:S05]  /*04d0*/  EXIT ;  /* 0x000000000000794d */ /* 0x000fea0003800000 */
.L_x_0:
[----:B------:R-:W-:-:S00]  /*04e0*/  BRA `(.L_x_0) ;  /* 0xfffffffc00fc7947 */ /* 0x000fc0000383ffff */
[----:B------:R-:W-:-:S00]  /*04f0*/  NOP ;  /* 0x0000000000007918 */ /* 0x000fc00000000000 */
        /* <DEDUP_REMOVED lines=8> */
.L_x_1:


//--------------------- .nv.global.init           --------------------------
	.section	.nv.global.init,"aw",@progbits
.nv.global.init:
	.type		_$_str,@object
	.size		_$_str,(_$_str_$_2 - _$_str)
_$_str:
        /*0000*/ 	.byte	0x5f, 0x5f, 0x43, 0x55, 0x44, 0x41, 0x5f, 0x46, 0x54, 0x5a, 0x00
	.type		_$_str_$_2,@object
	.size		_$_str_$_2,(.L_1 - _$_str_$_2)
_$_str_$_2:
        /*000b*/ 	.byte	0x5f, 0x5f, 0x43, 0x55, 0x44, 0x41, 0x5f, 0x50, 0x52, 0x45, 0x43, 0x5f, 0x53, 0x51, 0x52, 0x54
        /*001b*/ 	.byte	0x00
.L_1:


//--------------------- .nv.constant0.triton_poi_fused__native_batch_norm_legit_no_training_add_convolution_leaky_relu_16 --------------------------
	.section	.nv.constant0.triton_poi_fused__native_batch_norm_legit_no_training_add_convolution_leaky_relu_16,"a",@progbits
	.sectionflags	@""
	.align	4
.nv.constant0.triton_poi_fused__native_batch_norm_legit_no_training_add_convolution_leaky_relu_16:
	.zero		604
